//
// Generated by NVIDIA NVVM Compiler
//
// Compiler Build ID: CL-36424714
// Cuda compilation tools, release 13.0, V13.0.88
// Based on NVVM 20.0.0
//

.version 9.0
.target sm_100
.address_size 64

	// .globl	_Z13h_cuda_matmulIfEvPT_S1_S1_iii

.visible .entry _Z13h_cuda_matmulIfEvPT_S1_S1_iii(
	.param .u64 .ptr .align 1 _Z13h_cuda_matmulIfEvPT_S1_S1_iii_param_0,
	.param .u64 .ptr .align 1 _Z13h_cuda_matmulIfEvPT_S1_S1_iii_param_1,
	.param .u64 .ptr .align 1 _Z13h_cuda_matmulIfEvPT_S1_S1_iii_param_2,
	.param .u32 _Z13h_cuda_matmulIfEvPT_S1_S1_iii_param_3,
	.param .u32 _Z13h_cuda_matmulIfEvPT_S1_S1_iii_param_4,
	.param .u32 _Z13h_cuda_matmulIfEvPT_S1_S1_iii_param_5
)
{
	.reg .pred 	%p<13>;
	.reg .b32 	%r<41>;
	.reg .b32 	%f<68>;
	.reg .b64 	%rd<53>;

	ld.param.u64 	%rd7, [_Z13h_cuda_matmulIfEvPT_S1_S1_iii_param_0];
	ld.param.u64 	%rd8, [_Z13h_cuda_matmulIfEvPT_S1_S1_iii_param_1];
	ld.param.u64 	%rd6, [_Z13h_cuda_matmulIfEvPT_S1_S1_iii_param_2];
	ld.param.u32 	%r20, [_Z13h_cuda_matmulIfEvPT_S1_S1_iii_param_3];
	ld.param.u32 	%r18, [_Z13h_cuda_matmulIfEvPT_S1_S1_iii_param_4];
	ld.param.u32 	%r19, [_Z13h_cuda_matmulIfEvPT_S1_S1_iii_param_5];
	cvta.to.global.u64 	%rd1, %rd8;
	cvta.to.global.u64 	%rd2, %rd7;
	mov.u32 	%r21, %ctaid.y;
	mov.u32 	%r22, %ntid.y;
	mov.u32 	%r23, %tid.y;
	mad.lo.s32 	%r1, %r21, %r22, %r23;
	mov.u32 	%r24, %ctaid.x;
	mov.u32 	%r25, %ntid.x;
	mov.u32 	%r26, %tid.x;
	mad.lo.s32 	%r2, %r24, %r25, %r26;
	setp.ge.s32 	%p1, %r1, %r20;
	setp.ge.s32 	%p2, %r2, %r18;
	or.pred  	%p3, %p1, %p2;
	@%p3 bra 	$L__BB0_14;
	setp.lt.s32 	%p4, %r19, 1;
	mov.f32 	%f67, 0f00000000;
	@%p4 bra 	$L__BB0_13;
	mul.lo.s32 	%r3, %r19, %r1;
	and.b32  	%r4, %r19, 7;
	setp.lt.u32 	%p5, %r19, 8;
	mov.f32 	%f67, 0f00000000;
	mov.b32 	%r39, 0;
	@%p5 bra 	$L__BB0_5;
	and.b32  	%r39, %r19, 2147483640;
	neg.s32 	%r37, %r39;
	shl.b32 	%r7, %r18, 3;
	mul.wide.u32 	%rd9, %r3, 4;
	add.s64 	%rd10, %rd9, %rd2;
	add.s64 	%rd52, %rd10, 16;
	mov.f32 	%f67, 0f00000000;
	mul.wide.s32 	%rd13, %r18, 4;
	mov.u32 	%r36, %r2;
$L__BB0_4:
	.pragma "nounroll";
	ld.global.f32 	%f17, [%rd52+-16];
	mul.wide.s32 	%rd11, %r36, 4;
	add.s64 	%rd12, %rd1, %rd11;
	ld.global.f32 	%f18, [%rd12];
	fma.rn.f32 	%f19, %f17, %f18, %f67;
	ld.global.f32 	%f20, [%rd52+-12];
	add.s64 	%rd14, %rd12, %rd13;
	ld.global.f32 	%f21, [%rd14];
	fma.rn.f32 	%f22, %f20, %f21, %f19;
	ld.global.f32 	%f23, [%rd52+-8];
	add.s64 	%rd15, %rd14, %rd13;
	ld.global.f32 	%f24, [%rd15];
	fma.rn.f32 	%f25, %f23, %f24, %f22;
	ld.global.f32 	%f26, [%rd52+-4];
	add.s64 	%rd16, %rd15, %rd13;
	ld.global.f32 	%f27, [%rd16];
	fma.rn.f32 	%f28, %f26, %f27, %f25;
	ld.global.f32 	%f29, [%rd52];
	add.s64 	%rd17, %rd16, %rd13;
	ld.global.f32 	%f30, [%rd17];
	fma.rn.f32 	%f31, %f29, %f30, %f28;
	ld.global.f32 	%f32, [%rd52+4];
	add.s64 	%rd18, %rd17, %rd13;
	ld.global.f32 	%f33, [%rd18];
	fma.rn.f32 	%f34, %f32, %f33, %f31;
	ld.global.f32 	%f35, [%rd52+8];
	add.s64 	%rd19, %rd18, %rd13;
	ld.global.f32 	%f36, [%rd19];
	fma.rn.f32 	%f37, %f35, %f36, %f34;
	ld.global.f32 	%f38, [%rd52+12];
	add.s64 	%rd20, %rd19, %rd13;
	ld.global.f32 	%f39, [%rd20];
	fma.rn.f32 	%f67, %f38, %f39, %f37;
	add.s32 	%r37, %r37, 8;
	add.s32 	%r36, %r36, %r7;
	add.s64 	%rd52, %rd52, 32;
	setp.ne.s32 	%p6, %r37, 0;
	@%p6 bra 	$L__BB0_4;
$L__BB0_5:
	setp.eq.s32 	%p7, %r4, 0;
	@%p7 bra 	$L__BB0_13;
	and.b32  	%r13, %r19, 3;
	setp.lt.u32 	%p8, %r4, 4;
	@%p8 bra 	$L__BB0_8;
	add.s32 	%r28, %r39, %r3;
	mul.wide.u32 	%rd21, %r28, 4;
	add.s64 	%rd22, %rd2, %rd21;
	ld.global.f32 	%f41, [%rd22];
	mad.lo.s32 	%r29, %r39, %r18, %r2;
	mul.wide.s32 	%rd23, %r29, 4;
	add.s64 	%rd24, %rd1, %rd23;
	ld.global.f32 	%f42, [%rd24];
	fma.rn.f32 	%f43, %f41, %f42, %f67;
	cvt.u64.u32 	%rd25, %r3;
	cvt.u64.u32 	%rd26, %r39;
	add.s64 	%rd27, %rd26, %rd25;
	shl.b64 	%rd28, %rd27, 2;
	add.s64 	%rd29, %rd2, %rd28;
	ld.global.f32 	%f44, [%rd29+4];
	mul.wide.s32 	%rd30, %r18, 4;
	add.s64 	%rd31, %rd24, %rd30;
	ld.global.f32 	%f45, [%rd31];
	fma.rn.f32 	%f46, %f44, %f45, %f43;
	ld.global.f32 	%f47, [%rd29+8];
	add.s64 	%rd32, %rd31, %rd30;
	ld.global.f32 	%f48, [%rd32];
	fma.rn.f32 	%f49, %f47, %f48, %f46;
	ld.global.f32 	%f50, [%rd29+12];
	add.s64 	%rd33, %rd32, %rd30;
	ld.global.f32 	%f51, [%rd33];
	fma.rn.f32 	%f67, %f50, %f51, %f49;
	add.s32 	%r39, %r39, 4;
$L__BB0_8:
	setp.eq.s32 	%p9, %r13, 0;
	@%p9 bra 	$L__BB0_13;
	setp.eq.s32 	%p10, %r13, 1;
	@%p10 bra 	$L__BB0_11;
	add.s32 	%r30, %r39, %r3;
	mul.wide.u32 	%rd34, %r30, 4;
	add.s64 	%rd35, %rd2, %rd34;
	ld.global.f32 	%f53, [%rd35];
	mad.lo.s32 	%r31, %r39, %r18, %r2;
	mul.wide.s32 	%rd36, %r31, 4;
	add.s64 	%rd37, %rd1, %rd36;
	ld.global.f32 	%f54, [%rd37];
	fma.rn.f32 	%f55, %f53, %f54, %f67;
	cvt.u64.u32 	%rd38, %r3;
	cvt.u64.u32 	%rd39, %r39;
	add.s64 	%rd40, %rd39, %rd38;
	shl.b64 	%rd41, %rd40, 2;
	add.s64 	%rd42, %rd2, %rd41;
	ld.global.f32 	%f56, [%rd42+4];
	mul.wide.s32 	%rd43, %r18, 4;
	add.s64 	%rd44, %rd37, %rd43;
	ld.global.f32 	%f57, [%rd44];
	fma.rn.f32 	%f67, %f56, %f57, %f55;
	add.s32 	%r39, %r39, 2;
$L__BB0_11:
	and.b32  	%r32, %r19, 1;
	setp.eq.b32 	%p11, %r32, 1;
	not.pred 	%p12, %p11;
	@%p12 bra 	$L__BB0_13;
	add.s32 	%r33, %r39, %r3;
	mul.wide.u32 	%rd45, %r33, 4;
	add.s64 	%rd46, %rd2, %rd45;
	ld.global.f32 	%f58, [%rd46];
	mad.lo.s32 	%r34, %r39, %r18, %r2;
	mul.wide.s32 	%rd47, %r34, 4;
	add.s64 	%rd48, %rd1, %rd47;
	ld.global.f32 	%f59, [%rd48];
	fma.rn.f32 	%f67, %f58, %f59, %f67;
$L__BB0_13:
	mad.lo.s32 	%r35, %r18, %r1, %r2;
	cvta.to.global.u64 	%rd49, %rd6;
	mul.wide.s32 	%rd50, %r35, 4;
	add.s64 	%rd51, %rd49, %rd50;
	st.global.f32 	[%rd51], %f67;
$L__BB0_14:
	ret;

}


// ===== COMPILED SASS (sm_100) =====

	.target	sm_100

	.elftype	@"ET_EXEC"


//--------------------- .note.nv.tkinfo           --------------------------
	.section	.note.nv.tkinfo,"",@"SHT_NOTE"
	.sectionflags	@"SHF_NOTE_NV_TKINFO"
	.tkinfo
        /*0018*/ 	.word	0x00000002
        /*0030*/ 	.string	""
        /*0030*/ 	.string	"ptxas"
        /*0030*/ 	.string	"Cuda compilation tools, release 13.0, V13.0.88"
        /*0030*/ 	.string	"Build cuda_13.0.r13.0/compiler.36424714_0"
        /*0030*/ 	.string	"-arch sm_100 -m 64 "



//--------------------- .note.nv.cuinfo           --------------------------
	.section	.note.nv.cuinfo,"",@"SHT_NOTE"
	.sectionflags	@"SHF_NOTE_NV_CUINFO"
        /*0018*/ 	.short	0x0002
        /*001a*/ 	.short	0x0064
        /*001c*/ 	.short	0x0082
	.zero		2


//--------------------- .nv.info                  --------------------------
	.section	.nv.info,"",@"SHT_CUDA_INFO"
	.align	4


	//----- nvinfo : EIATTR_REGCOUNT
	.align		4
        /*0000*/ 	.byte	0x04, 0x2f
        /*0002*/ 	.short	(.L_1 - .L_0)
	.align		4
.L_0:
        /*0004*/ 	.word	index@(_Z13h_cuda_matmulIfEvPT_S1_S1_iii)
        /*0008*/ 	.word	0x00000020


	//----- nvinfo : EIATTR_FRAME_SIZE
	.align		4
.L_1:
        /*000c*/ 	.byte	0x04, 0x11
        /*000e*/ 	.short	(.L_3 - .L_2)
	.align		4
.L_2:
        /*0010*/ 	.word	index@(_Z13h_cuda_matmulIfEvPT_S1_S1_iii)
        /*0014*/ 	.word	0x00000000


	//----- nvinfo : EIATTR_MIN_STACK_SIZE
	.align		4
.L_3:
        /*0018*/ 	.byte	0x04, 0x12
        /*001a*/ 	.short	(.L_5 - .L_4)
	.align		4
.L_4:
        /*001c*/ 	.word	index@(_Z13h_cuda_matmulIfEvPT_S1_S1_iii)
        /*0020*/ 	.word	0x00000000
.L_5:


//--------------------- .nv.compat                --------------------------
	.section	.nv.compat,"",@"SHT_CUDA_COMPAT_INFO"
	.align	4
        /*0000*/ 	.byte	0x02, 0x09, 0x00, 0x00, 0x02, 0x02, 0x01, 0x00, 0x02, 0x05, 0x05, 0x00, 0x03, 0x07, 0x01, 0x01
        /*0010*/ 	.byte	0x02, 0x03, 0x00, 0x00, 0x02, 0x06, 0x01, 0x00, 0x04, 0x0b, 0x08, 0x00, 0x09, 0x00, 0x00, 0x00
        /*0020*/ 	.byte	0x00, 0x00, 0x00, 0x00


//--------------------- .nv.info._Z13h_cuda_matmulIfEvPT_S1_S1_iii --------------------------
	.section	.nv.info._Z13h_cuda_matmulIfEvPT_S1_S1_iii,"",@"SHT_CUDA_INFO"
	.sectionflags	@""
	.align	4


	//----- nvinfo : EIATTR_CUDA_API_VERSION
	.align		4
        /*0000*/ 	.byte	0x04, 0x37
        /*0002*/ 	.short	(.L_7 - .L_6)
.L_6:
        /*0004*/ 	.word	0x00000082


	//----- nvinfo : EIATTR_KPARAM_INFO
	.align		4
.L_7:
        /*0008*/ 	.byte	0x04, 0x17
        /*000a*/ 	.short	(.L_9 - .L_8)
.L_8:
        /*000c*/ 	.word	0x00000000
        /*0010*/ 	.short	0x0005
        /*0012*/ 	.short	0x0020
        /*0014*/ 	.byte	0x00, 0xf0, 0x11, 0x00


	//----- nvinfo : EIATTR_KPARAM_INFO
	.align		4
.L_9:
        /*0018*/ 	.byte	0x04, 0x17
        /*001a*/ 	.short	(.L_11 - .L_10)
.L_10:
        /*001c*/ 	.word	0x00000000
        /*0020*/ 	.short	0x0004
        /*0022*/ 	.short	0x001c
        /*0024*/ 	.byte	0x00, 0xf0, 0x11, 0x00


	//----- nvinfo : EIATTR_KPARAM_INFO
	.align		4
.L_11:
        /*0028*/ 	.byte	0x04, 0x17
        /*002a*/ 	.short	(.L_13 - .L_12)
.L_12:
        /*002c*/ 	.word	0x00000000
        /*0030*/ 	.short	0x0003
        /*0032*/ 	.short	0x0018
        /*0034*/ 	.byte	0x00, 0xf0, 0x11, 0x00


	//----- nvinfo : EIATTR_KPARAM_INFO
	.align		4
.L_13:
        /*0038*/ 	.byte	0x04, 0x17
        /*003a*/ 	.short	(.L_15 - .L_14)
.L_14:
        /*003c*/ 	.word	0x00000000
        /*0040*/ 	.short	0x0002
        /*0042*/ 	.short	0x0010
        /*0044*/ 	.byte	0x00, 0xf5, 0x21, 0x00


	//----- nvinfo : EIATTR_KPARAM_INFO
	.align		4
.L_15:
        /*0048*/ 	.byte	0x04, 0x17
        /*004a*/ 	.short	(.L_17 - .L_16)
.L_16:
        /*004c*/ 	.word	0x00000000
        /*0050*/ 	.short	0x0001
        /*0052*/ 	.short	0x0008
        /*0054*/ 	.byte	0x00, 0xf5, 0x21, 0x00


	//----- nvinfo : EIATTR_KPARAM_INFO
	.align		4
.L_17:
        /*0058*/ 	.byte	0x04, 0x17
        /*005a*/ 	.short	(.L_19 - .L_18)
.L_18:
        /*005c*/ 	.word	0x00000000
        /*0060*/ 	.short	0x0000
        /*0062*/ 	.short	0x0000
        /*0064*/ 	.byte	0x00, 0xf5, 0x21, 0x00


	//----- nvinfo : EIATTR_SPARSE_MMA_MASK
	.align		4
.L_19:
        /*0068*/ 	.byte	0x03, 0x50
        /*006a*/ 	.short	0x0000


	//----- nvinfo : EIATTR_MAXREG_COUNT
	.align		4
        /*006c*/ 	.byte	0x03, 0x1b
        /*006e*/ 	.short	0x00ff


	//----- nvinfo : EIATTR_MERCURY_ISA_VERSION
	.align		4
        /*0070*/ 	.byte	0x03, 0x5f
        /*0072*/ 	.short	0x0101


	//----- nvinfo : EIATTR_VRC_CTA_INIT_COUNT
	.align		4
        /*0074*/ 	.byte	0x02, 0x4a
	.zero		1
	.zero		1


	//----- nvinfo : EIATTR_EXIT_INSTR_OFFSETS
	.align		4
        /*0078*/ 	.byte	0x04, 0x1c
        /*007a*/ 	.short	(.L_21 - .L_20)


	//   ....[0]....
.L_20:
        /*007c*/ 	.word	0x000000c0


	//   ....[1]....
        /*0080*/ 	.word	0x000008e0


	//----- nvinfo : EIATTR_CBANK_PARAM_SIZE
	.align		4
.L_21:
        /*0084*/ 	.byte	0x03, 0x19
        /*0086*/ 	.short	0x0024


	//----- nvinfo : EIATTR_PARAM_CBANK
	.align		4
        /*0088*/ 	.byte	0x04, 0x0a
        /*008a*/ 	.short	(.L_23 - .L_22)
	.align		4
.L_22:
        /*008c*/ 	.word	index@(.nv.constant0._Z13h_cuda_matmulIfEvPT_S1_S1_iii)
        /*0090*/ 	.short	0x0380
        /*0092*/ 	.short	0x0024


	//----- nvinfo : EIATTR_SW_WAR
	.align		4
.L_23:
        /*0094*/ 	.byte	0x04, 0x36
        /*0096*/ 	.short	(.L_25 - .L_24)
.L_24:
        /*0098*/ 	.word	0x00000008
.L_25:


//--------------------- .nv.callgraph             --------------------------
	.section	.nv.callgraph,"",@"SHT_CUDA_CALLGRAPH"
	.align	4
	.sectionentsize	8
	.align		4
        /*0000*/ 	.word	0x00000000
	.align		4
        /*0004*/ 	.word	0xffffffff
	.align		4
        /*0008*/ 	.word	0x00000000
	.align		4
        /*000c*/ 	.word	0xfffffffe
	.align		4
        /*0010*/ 	.word	0x00000000
	.align		4
        /*0014*/ 	.word	0xfffffffd
	.align		4
        /*0018*/ 	.word	0x00000000
	.align		4
        /*001c*/ 	.word	0xfffffffc


//--------------------- .text._Z13h_cuda_matmulIfEvPT_S1_S1_iii --------------------------
	.section	.text._Z13h_cuda_matmulIfEvPT_S1_S1_iii,"ax",@progbits
	.align	128
        .global         _Z13h_cuda_matmulIfEvPT_S1_S1_iii
        .type           _Z13h_cuda_matmulIfEvPT_S1_S1_iii,@function
        .size           _Z13h_cuda_matmulIfEvPT_S1_S1_iii,(.L_x_5 - _Z13h_cuda_matmulIfEvPT_S1_S1_iii)
        .other          _Z13h_cuda_matmulIfEvPT_S1_S1_iii,@"STO_CUDA_ENTRY STV_DEFAULT"
_Z13h_cuda_matmulIfEvPT_S1_S1_iii:
.text._Z13h_cuda_matmulIfEvPT_S1_S1_iii:
[----:B------:R-:W-:Y:S01]  /*0000*/  LDC R1, c[0x0][0x37c] ;  /* 0x0000df00ff017b82 */ /* 0x000fe20000000800 */
[----:B------:R-:W0:Y:S07]  /*0010*/  S2R R5, SR_TID.X ;  /* 0x0000000000057919 */ /* 0x000e2e0000002100 */
[----:B------:R-:W1:Y:S01]  /*0020*/  LDC R19, c[0x0][0x364] ;  /* 0x0000d900ff137b82 */ /* 0x000e620000000800 */
[----:B------:R-:W1:Y:S07]  /*0030*/  S2R R4, SR_TID.Y ;  /* 0x0000000000047919 */ /* 0x000e6e0000002200 */
[----:B------:R-:W0:Y:S08]  /*0040*/  S2UR UR5, SR_CTAID.X ;  /* 0x00000000000579c3 */ /* 0x000e300000002500 */
[----:B------:R-:W0:Y:S08]  /*0050*/  LDC R0, c[0x0][0x360] ;  /* 0x0000d800ff007b82 */ /* 0x000e300000000800 */
[----:B------:R-:W1:Y:S08]  /*0060*/  S2UR UR4, SR_CTAID.Y ;  /* 0x00000000000479c3 */ /* 0x000e700000002600 */
[----:B------:R-:W2:Y:S01]  /*0070*/  LDC.64 R2, c[0x0][0x398] ;  /* 0x0000e600ff027b82 */ /* 0x000ea20000000a00 */
[----:B0-----:R-:W-:-:S02]  /*0080*/  IMAD R0, R0, UR5, R5 ;  /* 0x0000000500007c24 */ /* 0x001fc4000f8e0205 */
[----:B-1----:R-:W-:-:S03]  /*0090*/  IMAD R19, R19, UR4, R4 ;  /* 0x0000000413137c24 */ /* 0x002fc6000f8e0204 */
[----:B--2---:R-:W-:-:S04]  /*00a0*/  ISETP.GE.AND P0, PT, R0, R3, PT ;  /* 0x000000030000720c */ /* 0x004fc80003f06270 */
[----:B------:R-:W-:-:S13]  /*00b0*/  ISETP.GE.OR P0, PT, R19, R2, P0 ;  /* 0x000000021300720c */ /* 0x000fda0000706670 */
[----:B------:R-:W-:Y:S05]  /*00c0*/  @P0 EXIT ;  /* 0x000000000000094d */ /* 0x000fea0003800000 */
[----:B------:R-:W0:Y:S01]  /*00d0*/  LDC R2, c[0x0][0x3a0] ;  /* 0x0000e800ff027b82 */ /* 0x000e220000000800 */
[----:B------:R-:W1:Y:S01]  /*00e0*/  LDCU.64 UR4, c[0x0][0x358] ;  /* 0x00006b00ff0477ac */ /* 0x000e620008000a00 */
[----:B------:R-:W-:Y:S01]  /*00f0*/  HFMA2 R24, -RZ, RZ, 0, 0 ;  /* 0x00000000ff187431 */ /* 0x000fe200000001ff */
[----:B0-----:R-:W-:-:S13]  /*0100*/  ISETP.GE.AND P0, PT, R2, 0x1, PT ;  /* 0x000000010200780c */ /* 0x001fda0003f06270 */
[----:B-1----:R-:W-:Y:S05]  /*0110*/  @!P0 BRA `(.L_x_0) ;  /* 0x0000000400e08947 */ /* 0x002fea0003800000 */
[C---:B------:R-:W-:Y:S01]  /*0120*/  ISETP.GE.U32.AND P1, PT, R2.reuse, 0x8, PT ;  /* 0x000000080200780c */ /* 0x040fe20003f26070 */
[----:B------:R-:W-:Y:S01]  /*0130*/  IMAD R20, R19, R2, RZ ;  /* 0x0000000213147224 */ /* 0x000fe200078e02ff */
[----:B------:R-:W-:Y:S02]  /*0140*/  LOP3.LUT R27, R2, 0x7, RZ, 0xc0, !PT ;  /* 0x00000007021b7812 */ /* 0x000fe400078ec0ff */
[----:B------:R-:W-:Y:S02]  /*0150*/  MOV R24, RZ ;  /* 0x000000ff00187202 */ /* 0x000fe40000000f00 */
[----:B------:R-:W-:Y:S02]  /*0160*/  ISETP.NE.AND P0, PT, R27, RZ, PT ;  /* 0x000000ff1b00720c */ /* 0x000fe40003f05270 */
[----:B------:R-:W-:-:S05]  /*0170*/  MOV R21, RZ ;  /* 0x000000ff00157202 */ /* 0x000fca0000000f00 */
[----:B------:R-:W-:Y:S06]  /*0180*/  @!P1 BRA `(.L_x_1) ;  /* 0x0000000000c49947 */ /* 0x000fec0003800000 */
[----:B------:R-:W0:Y:S01]  /*0190*/  LDC.64 R4, c[0x0][0x380] ;  /* 0x0000e000ff047b82 */ /* 0x000e220000000a00 */
[----:B------:R-:W-:Y:S02]  /*01a0*/  LOP3.LUT R21, R2, 0x7ffffff8, RZ, 0xc0, !PT ;  /* 0x7ffffff802157812 */ /* 0x000fe400078ec0ff */
[----:B------:R-:W-:Y:S02]  /*01b0*/  MOV R24, RZ ;  /* 0x000000ff00187202 */ /* 0x000fe40000000f00 */
[----:B------:R-:W-:Y:S02]  /*01c0*/  MOV R18, R0 ;  /* 0x0000000000127202 */ /* 0x000fe40000000f00 */
[----:B------:R-:W-:Y:S01]  /*01d0*/  IADD3 R22, PT, PT, -R21, RZ, RZ ;  /* 0x000000ff15167210 */ /* 0x000fe20007ffe1ff */
[----:B0-----:R-:W-:-:S03]  /*01e0*/  IMAD.WIDE.U32 R4, R20, 0x4, R4 ;  /* 0x0000000414047825 */ /* 0x001fc600078e0004 */
[----:B------:R-:W-:-:S04]  /*01f0*/  IADD3 R6, P1, PT, R4, 0x10, RZ ;  /* 0x0000001004067810 */ /* 0x000fc80007f3e0ff */
[----:B------:R-:W-:-:S09]  /*0200*/  IADD3.X R7, PT, PT, RZ, R5, RZ, P1, !PT ;  /* 0x00000005ff077210 */ /* 0x000fd20000ffe4ff */
.L_x_2:
[----:B------:R-:W0:Y:S01]  /*0210*/  LDC.64 R16, c[0x0][0x388] ;  /* 0x0000e200ff107b82 */ /* 0x000e220000000a00 */
[----:B------:R-:W-:Y:S02]  /*0220*/  MOV R4, R6 ;  /* 0x0000000600047202 */ /* 0x000fe40000000f00 */
[----:B------:R-:W-:-:S05]  /*0230*/  MOV R5, R7 ;  /* 0x0000000700057202 */ /* 0x000fca0000000f00 */
[----:B------:R-:W2:Y:S04]  /*0240*/  LDG.E R25, desc[UR4][R4.64+-0x10] ;  /* 0xfffff00404197981 */ /* 0x000ea8000c1e1900 */
[----:B------:R-:W3:Y:S04]  /*0250*/  LDG.E R23, desc[UR4][R4.64+-0xc] ;  /* 0xfffff40404177981 */ /* 0x000ee8000c1e1900 */
[----:B------:R-:W4:Y:S04]  /*0260*/  LDG.E R29, desc[UR4][R4.64+-0x8] ;  /* 0xfffff804041d7981 */ /* 0x000f28000c1e1900 */
[----:B------:R-:W5:Y:S01]  /*0270*/  LDG.E R28, desc[UR4][R4.64+-0x4] ;  /* 0xfffffc04041c7981 */ /* 0x000f62000c1e1900 */
[----:B0-----:R-:W-:-:S05]  /*0280*/  IMAD.WIDE R16, R18, 0x4, R16 ;  /* 0x0000000412107825 */ /* 0x001fca00078e0210 */
[----:B------:R0:W2:Y:S01]  /*0290*/  LDG.E R26, desc[UR4][R16.64] ;  /* 0x00000004101a7981 */ /* 0x0000a2000c1e1900 */
[----:B------:R-:W-:-:S04]  /*02a0*/  IMAD.WIDE R14, R3, 0x4, R16 ;  /* 0x00000004030e7825 */ /* 0x000fc800078e0210 */
[C---:B------:R-:W-:Y:S02]  /*02b0*/  IMAD.WIDE R6, R3.reuse, 0x4, R14 ;  /* 0x0000000403067825 */ /* 0x040fe400078e020e */
[----:B------:R-:W3:Y:S02]  /*02c0*/  LDG.E R14, desc[UR4][R14.64] ;  /* 0x000000040e0e7981 */ /* 0x000ee4000c1e1900 */
[C---:B------:R-:W-:Y:S02]  /*02d0*/  IMAD.WIDE R10, R3.reuse, 0x4, R6 ;  /* 0x00000004030a7825 */ /* 0x040fe400078e0206 */
[----:B------:R-:W4:Y:S02]  /*02e0*/  LDG.E R6, desc[UR4][R6.64] ;  /* 0x0000000406067981 */ /* 0x000f24000c1e1900 */
[C---:B------:R-:W-:Y:S02]  /*02f0*/  IMAD.WIDE R8, R3.reuse, 0x4, R10 ;  /* 0x0000000403087825 */ /* 0x040fe400078e020a */
[----:B------:R-:W5:Y:S02]  /*0300*/  LDG.E R10, desc[UR4][R10.64] ;  /* 0x000000040a0a7981 */ /* 0x000f64000c1e1900 */
[----:B------:R-:W-:-:S02]  /*0310*/  IMAD.WIDE R12, R3, 0x4, R8 ;  /* 0x00000004030c7825 */ /* 0x000fc400078e0208 */
[----:B------:R-:W5:Y:S04]  /*0320*/  LDG.E R7, desc[UR4][R4.64] ;  /* 0x0000000404077981 */ /* 0x000f68000c1e1900 */
[----:B------:R-:W5:Y:S01]  /*0330*/  LDG.E R8, desc[UR4][R8.64] ;  /* 0x0000000408087981 */ /* 0x000f62000c1e1900 */
[----:B0-----:R-:W-:-:S03]  /*0340*/  IMAD.WIDE R16, R3, 0x4, R12 ;  /* 0x0000000403107825 */ /* 0x001fc600078e020c */
[----:B------:R-:W5:Y:S04]  /*0350*/  LDG.E R12, desc[UR4][R12.64] ;  /* 0x000000040c0c7981 */ /* 0x000f68000c1e1900 */
[----:B------:R-:W5:Y:S04]  /*0360*/  LDG.E R15, desc[UR4][R16.64] ;  /* 0x00000004100f7981 */ /* 0x000f68000c1e1900 */
[----:B------:R-:W5:Y:S04]  /*0370*/  LDG.E R9, desc[UR4][R4.64+0x4] ;  /* 0x0000040404097981 */ /* 0x000f68000c1e1900 */
[----:B------:R-:W5:Y:S01]  /*0380*/  LDG.E R11, desc[UR4][R4.64+0xc] ;  /* 0x00000c04040b7981 */ /* 0x000f62000c1e1900 */
[----:B--2---:R-:W-:Y:S01]  /*0390*/  FFMA R26, R25, R26, R24 ;  /* 0x0000001a191a7223 */ /* 0x004fe20000000018 */
[----:B------:R-:W-:-:S02]  /*03a0*/  IMAD.WIDE R24, R3, 0x4, R16 ;  /* 0x0000000403187825 */ /* 0x000fc400078e0210 */
[----:B------:R-:W2:Y:S04]  /*03b0*/  LDG.E R16, desc[UR4][R4.64+0x8] ;  /* 0x0000080404107981 */ /* 0x000ea8000c1e1900 */
[----:B------:R-:W2:Y:S01]  /*03c0*/  LDG.E R24, desc[UR4][R24.64] ;  /* 0x0000000418187981 */ /* 0x000ea2000c1e1900 */
[----:B---3--:R-:W-:Y:S01]  /*03d0*/  FFMA R14, R23, R14, R26 ;  /* 0x0000000e170e7223 */ /* 0x008fe2000000001a */
[----:B------:R-:W-:-:S03]  /*03e0*/  IADD3 R22, PT, PT, R22, 0x8, RZ ;  /* 0x0000000816167810 */ /* 0x000fc60007ffe0ff */
[----:B----4-:R-:W-:Y:S01]  /*03f0*/  FFMA R29, R29, R6, R14 ;  /* 0x000000061d1d7223 */ /* 0x010fe2000000000e */
[----:B------:R-:W-:-:S03]  /*0400*/  ISETP.NE.AND P1, PT, R22, RZ, PT ;  /* 0x000000ff1600720c */ /* 0x000fc60003f25270 */
[----:B-----5:R-:W-:Y:S01]  /*0410*/  FFMA R10, R28, R10, R29 ;  /* 0x0000000a1c0a7223 */ /* 0x020fe2000000001d */
[----:B------:R-:W-:-:S03]  /*0420*/  IADD3 R6, P2, PT, R4, 0x20, RZ ;  /* 0x0000002004067810 */ /* 0x000fc60007f5e0ff */
[----:B------:R-:W-:Y:S01]  /*0430*/  FFMA R8, R7, R8, R10 ;  /* 0x0000000807087223 */ /* 0x000fe2000000000a */
[----:B------:R-:W-:Y:S02]  /*0440*/  IADD3.X R7, PT, PT, RZ, R5, RZ, P2, !PT ;  /* 0x00000005ff077210 */ /* 0x000fe400017fe4ff */
[----:B------:R-:W-:Y:S01]  /*0450*/  LEA R18, R3, R18, 0x3 ;  /* 0x0000001203127211 */ /* 0x000fe200078e18ff */
[----:B------:R-:W-:-:S04]  /*0460*/  FFMA R9, R9, R12, R8 ;  /* 0x0000000c09097223 */ /* 0x000fc80000000008 */
[----:B--2---:R-:W-:-:S04]  /*0470*/  FFMA R16, R16, R15, R9 ;  /* 0x0000000f10107223 */ /* 0x004fc80000000009 */
[----:B------:R-:W-:Y:S01]  /*0480*/  FFMA R24, R11, R24, R16 ;  /* 0x000000180b187223 */ /* 0x000fe20000000010 */
[----:B------:R-:W-:Y:S06]  /*0490*/  @P1 BRA `(.L_x_2) ;  /* 0xfffffffc005c1947 */ /* 0x000fec000383ffff */
.L_x_1:
[----:B------:R-:W-:Y:S05]  /*04a0*/  @!P0 BRA `(.L_x_0) ;  /* 0x0000000000fc8947 */ /* 0x000fea0003800000 */
[----:B------:R-:W-:Y:S02]  /*04b0*/  ISETP.GE.U32.AND P1, PT, R27, 0x4, PT ;  /* 0x000000041b00780c */ /* 0x000fe40003f26070 */
[----:B------:R-:W-:-:S04]  /*04c0*/  LOP3.LUT R16, R2, 0x3, RZ, 0xc0, !PT ;  /* 0x0000000302107812 */ /* 0x000fc800078ec0ff */
[----:B------:R-:W-:-:S07]  /*04d0*/  ISETP.NE.AND P0, PT, R16, RZ, PT ;  /* 0x000000ff1000720c */ /* 0x000fce0003f05270 */
[----:B------:R-:W-:Y:S06]  /*04e0*/  @!P1 BRA `(.L_x_3) ;  /* 0x00000000006c9947 */ /* 0x000fec0003800000 */
[----:B------:R-:W0:Y:S01]  /*04f0*/  LDC.64 R6, c[0x0][0x388] ;  /* 0x0000e200ff067b82 */ /* 0x000e220000000a00 */
[----:B------:R-:W1:Y:S01]  /*0500*/  LDCU.64 UR6, c[0x0][0x380] ;  /* 0x00007000ff0677ac */ /* 0x000e620008000a00 */
[----:B------:R-:W-:Y:S01]  /*0510*/  IMAD R9, R21, R3, R0 ;  /* 0x0000000315097224 */ /* 0x000fe200078e0200 */
[CC--:B------:R-:W-:Y:S02]  /*0520*/  IADD3 R5, PT, PT, R20.reuse, R21.reuse, RZ ;  /* 0x0000001514057210 */ /* 0x0c0fe40007ffe0ff */
[----:B------:R-:W-:-:S03]  /*0530*/  IADD3 R10, P1, PT, R20, R21, RZ ;  /* 0x00000015140a7210 */ /* 0x000fc60007f3e0ff */
[----:B------:R-:W2:Y:S01]  /*0540*/  LDC.64 R14, c[0x0][0x380] ;  /* 0x0000e000ff0e7b82 */ /* 0x000ea20000000a00 */
[----:B0-----:R-:W-:-:S04]  /*0550*/  IMAD.WIDE R6, R9, 0x4, R6 ;  /* 0x0000000409067825 */ /* 0x001fc800078e0206 */
[----:B------:R-:W-:Y:S02]  /*0560*/  IMAD.WIDE R8, R3, 0x4, R6 ;  /* 0x0000000403087825 */ /* 0x000fe400078e0206 */
[----:B------:R-:W3:Y:S02]  /*0570*/  LDG.E R6, desc[UR4][R6.64] ;  /* 0x0000000406067981 */ /* 0x000ee4000c1e1900 */
[----:B--2---:R-:W-:Y:S01]  /*0580*/  IMAD.WIDE.U32 R14, R5, 0x4, R14 ;  /* 0x00000004050e7825 */ /* 0x004fe200078e000e */
[----:B------:R-:W-:Y:S02]  /*0590*/  IADD3.X R5, PT, PT, RZ, RZ, RZ, P1, !PT ;  /* 0x000000ffff057210 */ /* 0x000fe40000ffe4ff */
[----:B-1----:R-:W-:-:S03]  /*05a0*/  LEA R4, P1, R10, UR6, 0x2 ;  /* 0x000000060a047c11 */ /* 0x002fc6000f8210ff */
[----:B------:R-:W3:Y:S01]  /*05b0*/  LDG.E R15, desc[UR4][R14.64] ;  /* 0x000000040e0f7981 */ /* 0x000ee2000c1e1900 */
[----:B------:R-:W-:Y:S01]  /*05c0*/  LEA.HI.X R5, R10, UR7, R5, 0x2, P1 ;  /* 0x000000070a057c11 */ /* 0x000fe200088f1405 */
[C---:B------:R-:W-:Y:S02]  /*05d0*/  IMAD.WIDE R10, R3.reuse, 0x4, R8 ;  /* 0x00000004030a7825 */ /* 0x040fe400078e0208 */
[----:B------:R-:W2:Y:S04]  /*05e0*/  LDG.E R8, desc[UR4][R8.64] ;  /* 0x0000000408087981 */ /* 0x000ea8000c1e1900 */
[----:B------:R-:W2:Y:S01]  /*05f0*/  LDG.E R17, desc[UR4][R4.64+0x4] ;  /* 0x0000040404117981 */ /* 0x000ea2000c1e1900 */
[----:B------:R-:W-:-:S03]  /*0600*/  IMAD.WIDE R12, R3, 0x4, R10 ;  /* 0x00000004030c7825 */ /* 0x000fc600078e020a */
[----:B------:R-:W4:Y:S04]  /*0610*/  LDG.E R22, desc[UR4][R10.64] ;  /* 0x000000040a167981 */ /* 0x000f28000c1e1900 */
[----:B------:R-:W4:Y:S04]  /*0620*/  LDG.E R18, desc[UR4][R4.64+0x8] ;  /* 0x0000080404127981 */ /* 0x000f28000c1e1900 */
[----:B------:R-:W5:Y:S04]  /*0630*/  LDG.E R26, desc[UR4][R4.64+0xc] ;  /* 0x00000c04041a7981 */ /* 0x000f68000c1e1900 */
[----:B------:R-:W5:Y:S01]  /*0640*/  LDG.E R12, desc[UR4][R12.64] ;  /* 0x000000040c0c7981 */ /* 0x000f62000c1e1900 */
[----:B------:R-:W-:Y:S01]  /*0650*/  IADD3 R21, PT, PT, R21, 0x4, RZ ;  /* 0x0000000415157810 */ /* 0x000fe20007ffe0ff */
[----:B---3--:R-:W-:-:S04]  /*0660*/  FFMA R24, R15, R6, R24 ;  /* 0x000000060f187223 */ /* 0x008fc80000000018 */
[----:B--2---:R-:W-:-:S04]  /*0670*/  FFMA R17, R17, R8, R24 ;  /* 0x0000000811117223 */ /* 0x004fc80000000018 */
[----:B----4-:R-:W-:-:S04]  /*0680*/  FFMA R17, R18, R22, R17 ;  /* 0x0000001612117223 */ /* 0x010fc80000000011 */
[----:B-----5:R-:W-:-:S07]  /*0690*/  FFMA R24, R26, R12, R17 ;  /* 0x0000000c1a187223 */ /* 0x020fce0000000011 */
.L_x_3:
[----:B------:R-:W-:Y:S05]  /*06a0*/  @!P0 BRA `(.L_x_0) ;  /* 0x00000000007c8947 */ /* 0x000fea0003800000 */
[----:B------:R-:W-:Y:S01]  /*06b0*/  ISETP.NE.AND P1, PT, R16, 0x1, PT ;  /* 0x000000011000780c */ /* 0x000fe20003f25270 */
[----:B------:R-:W0:Y:S01]  /*06c0*/  LDC.64 R12, c[0x0][0x380] ;  /* 0x0000e000ff0c7b82 */ /* 0x000e220000000a00 */
[----:B------:R-:W-:-:S04]  /*06d0*/  LOP3.LUT R2, R2, 0x1, RZ, 0xc0, !PT ;  /* 0x0000000102027812 */ /* 0x000fc800078ec0ff */
[----:B------:R-:W-:-:S03]  /*06e0*/  ISETP.NE.U32.AND P0, PT, R2, 0x1, PT ;  /* 0x000000010200780c */ /* 0x000fc60003f05070 */
[----:B------:R-:W1:Y:S04]  /*06f0*/  LDC.64 R10, c[0x0][0x388] ;  /* 0x0000e200ff0a7b82 */ /* 0x000e680000000a00 */
[CC--:B------:R-:W-:Y:S02]  /*0700*/  @P1 IADD3 R15, PT, PT, R20.reuse, R21.reuse, RZ ;  /* 0x00000015140f1210 */ /* 0x0c0fe40007ffe0ff */
[----:B------:R-:W-:Y:S02]  /*0710*/  @P1 IADD3 R2, P2, PT, R20, R21, RZ ;  /* 0x0000001514021210 */ /* 0x000fe40007f5e0ff */
[----:B------:R-:W2:Y:S02]  /*0720*/  @P1 LDC.64 R4, c[0x0][0x380] ;  /* 0x0000e000ff041b82 */ /* 0x000ea40000000a00 */
[----:B------:R-:W-:-:S06]  /*0730*/  @P1 IADD3.X R14, PT, PT, RZ, RZ, RZ, P2, !PT ;  /* 0x000000ffff0e1210 */ /* 0x000fcc00017fe4ff */
[----:B------:R-:W3:Y:S01]  /*0740*/  LDC.64 R6, c[0x0][0x380] ;  /* 0x0000e000ff067b82 */ /* 0x000ee20000000a00 */
[----:B0-----:R-:W-:-:S04]  /*0750*/  @P1 IMAD.WIDE.U32 R12, R15, 0x4, R12 ;  /* 0x000000040f0c1825 */ /* 0x001fc800078e000c */
[C---:B------:R-:W-:Y:S01]  /*0760*/  @P1 IMAD R15, R21.reuse, R3, R0 ;  /* 0x00000003150f1224 */ /* 0x040fe200078e0200 */
[----:B------:R-:W-:Y:S01]  /*0770*/  @P1 IADD3 R21, PT, PT, R21, 0x2, RZ ;  /* 0x0000000215151810 */ /* 0x000fe20007ffe0ff */
[----:B------:R-:W4:Y:S01]  /*0780*/  @P1 LDG.E R13, desc[UR4][R12.64] ;  /* 0x000000040c0d1981 */ /* 0x000f22000c1e1900 */
[----:B------:R-:W0:Y:S01]  /*0790*/  LDC.64 R8, c[0x0][0x388] ;  /* 0x0000e200ff087b82 */ /* 0x000e220000000a00 */
[----:B-1----:R-:W-:Y:S01]  /*07a0*/  @P1 IMAD.WIDE R10, R15, 0x4, R10 ;  /* 0x000000040f0a1825 */ /* 0x002fe200078e020a */
[----:B------:R-:W-:Y:S02]  /*07b0*/  @!P0 IADD3 R17, PT, PT, R20, R21, RZ ;  /* 0x0000001514118210 */ /* 0x000fe40007ffe0ff */
[----:B--2---:R-:W-:Y:S01]  /*07c0*/  @P1 LEA R4, P2, R2, R4, 0x2 ;  /* 0x0000000402041211 */ /* 0x004fe200078410ff */
[----:B------:R-:W-:-:S03]  /*07d0*/  @!P0 IMAD R21, R21, R3, R0 ;  /* 0x0000000315158224 */ /* 0x000fc600078e0200 */
[----:B------:R-:W-:Y:S01]  /*07e0*/  @P1 LEA.HI.X R5, R2, R5, R14, 0x2, P2 ;  /* 0x0000000502051211 */ /* 0x000fe200010f140e */
[----:B------:R-:W-:Y:S01]  /*07f0*/  @P1 IMAD.WIDE R14, R3, 0x4, R10 ;  /* 0x00000004030e1825 */ /* 0x000fe200078e020a */
[----:B------:R-:W4:Y:S03]  /*0800*/  @P1 LDG.E R2, desc[UR4][R10.64] ;  /* 0x000000040a021981 */ /* 0x000f26000c1e1900 */
[----:B---3--:R-:W-:Y:S01]  /*0810*/  @!P0 IMAD.WIDE.U32 R6, R17, 0x4, R6 ;  /* 0x0000000411068825 */ /* 0x008fe200078e0006 */
[----:B------:R-:W2:Y:S04]  /*0820*/  @P1 LDG.E R5, desc[UR4][R4.64+0x4] ;  /* 0x0000040404051981 */ /* 0x000ea8000c1e1900 */
[----:B------:R-:W2:Y:S01]  /*0830*/  @P1 LDG.E R14, desc[UR4][R14.64] ;  /* 0x000000040e0e1981 */ /* 0x000ea2000c1e1900 */
[----:B0-----:R-:W-:-:S03]  /*0840*/  @!P0 IMAD.WIDE R8, R21, 0x4, R8 ;  /* 0x0000000415088825 */ /* 0x001fc600078e0208 */
[----:B------:R-:W3:Y:S04]  /*0850*/  @!P0 LDG.E R7, desc[UR4][R6.64] ;  /* 0x0000000406078981 */ /* 0x000ee8000c1e1900 */
[----:B------:R-:W3:Y:S01]  /*0860*/  @!P0 LDG.E R8, desc[UR4][R8.64] ;  /* 0x0000000408088981 */ /* 0x000ee2000c1e1900 */
[----:B----4-:R-:W-:-:S04]  /*0870*/  @P1 FFMA R2, R13, R2, R24 ;  /* 0x000000020d021223 */ /* 0x010fc80000000018 */
[----:B--2---:R-:W-:-:S04]  /*0880*/  @P1 FFMA R24, R5, R14, R2 ;  /* 0x0000000e05181223 */ /* 0x004fc80000000002 */
[----:B---3--:R-:W-:-:S07]  /*0890*/  @!P0 FFMA R24, R7, R8, R24 ;  /* 0x0000000807188223 */ /* 0x008fce0000000018 */
.L_x_0:
[----:B------:R-:W0:Y:S01]  /*08a0*/  LDC.64 R4, c[0x0][0x390] ;  /* 0x0000e400ff047b82 */ /* 0x000e220000000a00 */
[----:B------:R-:W-:-:S04]  /*08b0*/  IMAD R3, R19, R3, R0 ;  /* 0x0000000313037224 */ /* 0x000fc800078e0200 */
[----:B0-----:R-:W-:-:S05]  /*08c0*/  IMAD.WIDE R2, R3, 0x4, R4 ;  /* 0x0000000403027825 */ /* 0x001fca00078e0204 */
[----:B------:R-:W-:Y:S01]  /*08d0*/  STG.E desc[UR4][R2.64], R24 ;  /* 0x0000001802007986 */ /* 0x000fe2000c101904 */
[----:B------:R-:W-:Y:S05]  /*08e0*/  EXIT ;  /* 0x000000000000794d */ /* 0x000fea0003800000 */
.L_x_4:
[----:B------:R-:W-:-:S00]  /*08f0*/  BRA `(.L_x_4) ;  /* 0xfffffffc00fc7947 */ /* 0x000fc0000383ffff */
[----:B------:R-:W-:-:S00]  /*0900*/  NOP ;  /* 0x0000000000007918 */ /* 0x000fc00000000000 */
[----:B------:R-:W-:-:S00]  /*0910*/  NOP ;  /* 0x0000000000007918 */ /* 0x000fc00000000000 */
[----:B------:R-:W-:-:S00]  /*0920*/  NOP ;  /* 0x0000000000007918 */ /* 0x000fc00000000000 */
[----:B------:R-:W-:-:S00]  /*0930*/  NOP ;  /* 0x0000000000007918 */ /* 0x000fc00000000000 */
[----:B------:R-:W-:-:S00]  /*0940*/  NOP ;  /* 0x0000000000007918 */ /* 0x000fc00000000000 */
[----:B------:R-:W-:-:S00]  /*0950*/  NOP ;  /* 0x0000000000007918 */ /* 0x000fc00000000000 */
[----:B------:R-:W-:-:S00]  /*0960*/  NOP ;  /* 0x0000000000007918 */ /* 0x000fc00000000000 */
[----:B------:R-:W-:-:S00]  /*0970*/  NOP ;  /* 0x0000000000007918 */ /* 0x000fc00000000000 */
.L_x_5:


//--------------------- .nv.shared.reserved.0     --------------------------
	.section	.nv.shared.reserved.0,"aw",@nobits
	.weak		__nv_reservedSMEM_offset_0_alias
	.size		__nv_reservedSMEM_offset_0_alias, 0, 64
	.other		__nv_reservedSMEM_offset_0_alias,@"STO_CUDA_RESERVED_SHARED STV_DEFAULT"
__nv_reservedSMEM_offset_0_alias:
	.zero		0
	.zero		64


//--------------------- .nv.constant0._Z13h_cuda_matmulIfEvPT_S1_S1_iii --------------------------
	.section	.nv.constant0._Z13h_cuda_matmulIfEvPT_S1_S1_iii,"a",@progbits
	.sectionflags	@""
	.align	4
.nv.constant0._Z13h_cuda_matmulIfEvPT_S1_S1_iii:
	.zero		932


//--------------------- SYMBOLS --------------------------

	.type		.nv.reservedSmem.offset0,@object
	.size		.nv.reservedSmem.offset0,0x4
